//
// Generated by NVIDIA NVVM Compiler
//
// Compiler Build ID: CL-36424714
// Cuda compilation tools, release 13.0, V13.0.88
// Based on NVVM 20.0.0
//

.version 9.0
.target sm_100
.address_size 64

	// .globl	_Z13mandel_kernelPimffffiii

.visible .entry _Z13mandel_kernelPimffffiii(
	.param .u64 .ptr .align 1 _Z13mandel_kernelPimffffiii_param_0,
	.param .u64 _Z13mandel_kernelPimffffiii_param_1,
	.param .f32 _Z13mandel_kernelPimffffiii_param_2,
	.param .f32 _Z13mandel_kernelPimffffiii_param_3,
	.param .f32 _Z13mandel_kernelPimffffiii_param_4,
	.param .f32 _Z13mandel_kernelPimffffiii_param_5,
	.param .u32 _Z13mandel_kernelPimffffiii_param_6,
	.param .u32 _Z13mandel_kernelPimffffiii_param_7,
	.param .u32 _Z13mandel_kernelPimffffiii_param_8
)
{
	.reg .pred 	%p<7>;
	.reg .b32 	%r<21>;
	.reg .b32 	%f<20>;
	.reg .b64 	%rd<8>;

	ld.param.u64 	%rd2, [_Z13mandel_kernelPimffffiii_param_0];
	ld.param.u64 	%rd3, [_Z13mandel_kernelPimffffiii_param_1];
	ld.param.f32 	%f9, [_Z13mandel_kernelPimffffiii_param_2];
	ld.param.f32 	%f10, [_Z13mandel_kernelPimffffiii_param_3];
	ld.param.f32 	%f11, [_Z13mandel_kernelPimffffiii_param_4];
	ld.param.f32 	%f12, [_Z13mandel_kernelPimffffiii_param_5];
	ld.param.u32 	%r7, [_Z13mandel_kernelPimffffiii_param_6];
	ld.param.u32 	%r8, [_Z13mandel_kernelPimffffiii_param_7];
	ld.param.u32 	%r6, [_Z13mandel_kernelPimffffiii_param_8];
	mov.u32 	%r10, %ctaid.x;
	mov.u32 	%r11, %ntid.x;
	mov.u32 	%r12, %tid.x;
	mad.lo.s32 	%r1, %r10, %r11, %r12;
	mov.u32 	%r13, %ctaid.y;
	mov.u32 	%r14, %ntid.y;
	mov.u32 	%r15, %tid.y;
	mad.lo.s32 	%r16, %r13, %r14, %r15;
	setp.ge.s32 	%p1, %r1, %r7;
	setp.ge.s32 	%p2, %r16, %r8;
	or.pred  	%p3, %p1, %p2;
	@%p3 bra 	$L__BB0_6;
	cvta.to.global.u64 	%rd4, %rd2;
	cvt.rn.f32.s32 	%f13, %r1;
	fma.rn.f32 	%f1, %f11, %f13, %f9;
	cvt.rn.f32.u32 	%f14, %r16;
	fma.rn.f32 	%f2, %f12, %f14, %f10;
	cvt.u64.u32 	%rd5, %r16;
	mad.lo.s64 	%rd1, %rd3, %rd5, %rd4;
	setp.lt.s32 	%p4, %r6, 1;
	mov.b32 	%r20, 0;
	@%p4 bra 	$L__BB0_5;
	mov.b32 	%r19, 0;
	mov.f32 	%f18, %f2;
	mov.f32 	%f19, %f1;
$L__BB0_3:
	mul.f32 	%f5, %f19, %f19;
	mul.f32 	%f6, %f18, %f18;
	add.f32 	%f15, %f5, %f6;
	setp.gt.f32 	%p5, %f15, 0f40800000;
	mov.u32 	%r20, %r19;
	@%p5 bra 	$L__BB0_5;
	sub.f32 	%f16, %f5, %f6;
	add.f32 	%f17, %f19, %f19;
	add.f32 	%f19, %f1, %f16;
	fma.rn.f32 	%f18, %f17, %f18, %f2;
	add.s32 	%r19, %r19, 1;
	setp.ne.s32 	%p6, %r19, %r6;
	mov.u32 	%r20, %r6;
	@%p6 bra 	$L__BB0_3;
$L__BB0_5:
	mul.wide.s32 	%rd6, %r1, 4;
	add.s64 	%rd7, %rd1, %rd6;
	st.global.u32 	[%rd7], %r20;
$L__BB0_6:
	ret;

}


// ===== COMPILED SASS (sm_100) =====

	.target	sm_100

	.elftype	@"ET_EXEC"


//--------------------- .note.nv.tkinfo           --------------------------
	.section	.note.nv.tkinfo,"",@"SHT_NOTE"
	.sectionflags	@"SHF_NOTE_NV_TKINFO"
	.tkinfo
        /*0018*/ 	.word	0x00000002
        /*0030*/ 	.string	""
        /*0030*/ 	.string	"ptxas"
        /*0030*/ 	.string	"Cuda compilation tools, release 13.0, V13.0.88"
        /*0030*/ 	.string	"Build cuda_13.0.r13.0/compiler.36424714_0"
        /*0030*/ 	.string	"-arch sm_100 -m 64 "



//--------------------- .note.nv.cuinfo           --------------------------
	.section	.note.nv.cuinfo,"",@"SHT_NOTE"
	.sectionflags	@"SHF_NOTE_NV_CUINFO"
        /*0018*/ 	.short	0x0002
        /*001a*/ 	.short	0x0064
        /*001c*/ 	.short	0x0082
	.zero		2


//--------------------- .nv.info                  --------------------------
	.section	.nv.info,"",@"SHT_CUDA_INFO"
	.align	4


	//----- nvinfo : EIATTR_REGCOUNT
	.align		4
        /*0000*/ 	.byte	0x04, 0x2f
        /*0002*/ 	.short	(.L_1 - .L_0)
	.align		4
.L_0:
        /*0004*/ 	.word	index@(_Z13mandel_kernelPimffffiii)
        /*0008*/ 	.word	0x00000014


	//----- nvinfo : EIATTR_FRAME_SIZE
	.align		4
.L_1:
        /*000c*/ 	.byte	0x04, 0x11
        /*000e*/ 	.short	(.L_3 - .L_2)
	.align		4
.L_2:
        /*0010*/ 	.word	index@(_Z13mandel_kernelPimffffiii)
        /*0014*/ 	.word	0x00000000


	//----- nvinfo : EIATTR_MIN_STACK_SIZE
	.align		4
.L_3:
        /*0018*/ 	.byte	0x04, 0x12
        /*001a*/ 	.short	(.L_5 - .L_4)
	.align		4
.L_4:
        /*001c*/ 	.word	index@(_Z13mandel_kernelPimffffiii)
        /*0020*/ 	.word	0x00000000
.L_5:


//--------------------- .nv.compat                --------------------------
	.section	.nv.compat,"",@"SHT_CUDA_COMPAT_INFO"
	.align	4
        /*0000*/ 	.byte	0x02, 0x09, 0x00, 0x00, 0x02, 0x02, 0x01, 0x00, 0x02, 0x05, 0x05, 0x00, 0x03, 0x07, 0x01, 0x01
        /*0010*/ 	.byte	0x02, 0x03, 0x00, 0x00, 0x02, 0x06, 0x01, 0x00, 0x04, 0x0b, 0x08, 0x00, 0x01, 0x00, 0x00, 0x00
        /*0020*/ 	.byte	0x00, 0x00, 0x00, 0x00


//--------------------- .nv.info._Z13mandel_kernelPimffffiii --------------------------
	.section	.nv.info._Z13mandel_kernelPimffffiii,"",@"SHT_CUDA_INFO"
	.sectionflags	@""
	.align	4


	//----- nvinfo : EIATTR_CUDA_API_VERSION
	.align		4
        /*0000*/ 	.byte	0x04, 0x37
        /*0002*/ 	.short	(.L_7 - .L_6)
.L_6:
        /*0004*/ 	.word	0x00000082


	//----- nvinfo : EIATTR_KPARAM_INFO
	.align		4
.L_7:
        /*0008*/ 	.byte	0x04, 0x17
        /*000a*/ 	.short	(.L_9 - .L_8)
.L_8:
        /*000c*/ 	.word	0x00000000
        /*0010*/ 	.short	0x0008
        /*0012*/ 	.short	0x0028
        /*0014*/ 	.byte	0x00, 0xf0, 0x11, 0x00


	//----- nvinfo : EIATTR_KPARAM_INFO
	.align		4
.L_9:
        /*0018*/ 	.byte	0x04, 0x17
        /*001a*/ 	.short	(.L_11 - .L_10)
.L_10:
        /*001c*/ 	.word	0x00000000
        /*0020*/ 	.short	0x0007
        /*0022*/ 	.short	0x0024
        /*0024*/ 	.byte	0x00, 0xf0, 0x11, 0x00


	//----- nvinfo : EIATTR_KPARAM_INFO
	.align		4
.L_11:
        /*0028*/ 	.byte	0x04, 0x17
        /*002a*/ 	.short	(.L_13 - .L_12)
.L_12:
        /*002c*/ 	.word	0x00000000
        /*0030*/ 	.short	0x0006
        /*0032*/ 	.short	0x0020
        /*0034*/ 	.byte	0x00, 0xf0, 0x11, 0x00


	//----- nvinfo : EIATTR_KPARAM_INFO
	.align		4
.L_13:
        /*0038*/ 	.byte	0x04, 0x17
        /*003a*/ 	.short	(.L_15 - .L_14)
.L_14:
        /*003c*/ 	.word	0x00000000
        /*0040*/ 	.short	0x0005
        /*0042*/ 	.short	0x001c
        /*0044*/ 	.byte	0x00, 0xf0, 0x11, 0x00


	//----- nvinfo : EIATTR_KPARAM_INFO
	.align		4
.L_15:
        /*0048*/ 	.byte	0x04, 0x17
        /*004a*/ 	.short	(.L_17 - .L_16)
.L_16:
        /*004c*/ 	.word	0x00000000
        /*0050*/ 	.short	0x0004
        /*0052*/ 	.short	0x0018
        /*0054*/ 	.byte	0x00, 0xf0, 0x11, 0x00


	//----- nvinfo : EIATTR_KPARAM_INFO
	.align		4
.L_17:
        /*0058*/ 	.byte	0x04, 0x17
        /*005a*/ 	.short	(.L_19 - .L_18)
.L_18:
        /*005c*/ 	.word	0x00000000
        /*0060*/ 	.short	0x0003
        /*0062*/ 	.short	0x0014
        /*0064*/ 	.byte	0x00, 0xf0, 0x11, 0x00


	//----- nvinfo : EIATTR_KPARAM_INFO
	.align		4
.L_19:
        /*0068*/ 	.byte	0x04, 0x17
        /*006a*/ 	.short	(.L_21 - .L_20)
.L_20:
        /*006c*/ 	.word	0x00000000
        /*0070*/ 	.short	0x0002
        /*0072*/ 	.short	0x0010
        /*0074*/ 	.byte	0x00, 0xf0, 0x11, 0x00


	//----- nvinfo : EIATTR_KPARAM_INFO
	.align		4
.L_21:
        /*0078*/ 	.byte	0x04, 0x17
        /*007a*/ 	.short	(.L_23 - .L_22)
.L_22:
        /*007c*/ 	.word	0x00000000
        /*0080*/ 	.short	0x0001
        /*0082*/ 	.short	0x0008
        /*0084*/ 	.byte	0x00, 0xf0, 0x21, 0x00


	//----- nvinfo : EIATTR_KPARAM_INFO
	.align		4
.L_23:
        /*0088*/ 	.byte	0x04, 0x17
        /*008a*/ 	.short	(.L_25 - .L_24)
.L_24:
        /*008c*/ 	.word	0x00000000
        /*0090*/ 	.short	0x0000
        /*0092*/ 	.short	0x0000
        /*0094*/ 	.byte	0x00, 0xf5, 0x21, 0x00


	//----- nvinfo : EIATTR_SPARSE_MMA_MASK
	.align		4
.L_25:
        /*0098*/ 	.byte	0x03, 0x50
        /*009a*/ 	.short	0x0000


	//----- nvinfo : EIATTR_MAXREG_COUNT
	.align		4
        /*009c*/ 	.byte	0x03, 0x1b
        /*009e*/ 	.short	0x00ff


	//----- nvinfo : EIATTR_MERCURY_ISA_VERSION
	.align		4
        /*00a0*/ 	.byte	0x03, 0x5f
        /*00a2*/ 	.short	0x0101


	//----- nvinfo : EIATTR_VRC_CTA_INIT_COUNT
	.align		4
        /*00a4*/ 	.byte	0x02, 0x4a
	.zero		1
	.zero		1


	//----- nvinfo : EIATTR_EXIT_INSTR_OFFSETS
	.align		4
        /*00a8*/ 	.byte	0x04, 0x1c
        /*00aa*/ 	.short	(.L_27 - .L_26)


	//   ....[0]....
.L_26:
        /*00ac*/ 	.word	0x000000c0


	//   ....[1]....
        /*00b0*/ 	.word	0x00000330


	//----- nvinfo : EIATTR_CRS_STACK_SIZE
	.align		4
.L_27:
        /*00b4*/ 	.byte	0x04, 0x1e
        /*00b6*/ 	.short	(.L_29 - .L_28)
.L_28:
        /*00b8*/ 	.word	0x00000000


	//----- nvinfo : EIATTR_CBANK_PARAM_SIZE
	.align		4
.L_29:
        /*00bc*/ 	.byte	0x03, 0x19
        /*00be*/ 	.short	0x002c


	//----- nvinfo : EIATTR_PARAM_CBANK
	.align		4
        /*00c0*/ 	.byte	0x04, 0x0a
        /*00c2*/ 	.short	(.L_31 - .L_30)
	.align		4
.L_30:
        /*00c4*/ 	.word	index@(.nv.constant0._Z13mandel_kernelPimffffiii)
        /*00c8*/ 	.short	0x0380
        /*00ca*/ 	.short	0x002c


	//----- nvinfo : EIATTR_SW_WAR
	.align		4
.L_31:
        /*00cc*/ 	.byte	0x04, 0x36
        /*00ce*/ 	.short	(.L_33 - .L_32)
.L_32:
        /*00d0*/ 	.word	0x00000008
.L_33:


//--------------------- .nv.callgraph             --------------------------
	.section	.nv.callgraph,"",@"SHT_CUDA_CALLGRAPH"
	.align	4
	.sectionentsize	8
	.align		4
        /*0000*/ 	.word	0x00000000
	.align		4
        /*0004*/ 	.word	0xffffffff
	.align		4
        /*0008*/ 	.word	0x00000000
	.align		4
        /*000c*/ 	.word	0xfffffffe
	.align		4
        /*0010*/ 	.word	0x00000000
	.align		4
        /*0014*/ 	.word	0xfffffffd
	.align		4
        /*0018*/ 	.word	0x00000000
	.align		4
        /*001c*/ 	.word	0xfffffffc


//--------------------- .text._Z13mandel_kernelPimffffiii --------------------------
	.section	.text._Z13mandel_kernelPimffffiii,"ax",@progbits
	.align	128
        .global         _Z13mandel_kernelPimffffiii
        .type           _Z13mandel_kernelPimffffiii,@function
        .size           _Z13mandel_kernelPimffffiii,(.L_x_4 - _Z13mandel_kernelPimffffiii)
        .other          _Z13mandel_kernelPimffffiii,@"STO_CUDA_ENTRY STV_DEFAULT"
_Z13mandel_kernelPimffffiii:
.text._Z13mandel_kernelPimffffiii:
[----:B------:R-:W-:Y:S01]  /*0000*/  LDC R1, c[0x0][0x37c] ;  /* 0x0000df00ff017b82 */ /* 0x000fe20000000800 */
[----:B------:R-:W0:Y:S07]  /*0010*/  S2R R2, SR_TID.Y ;  /* 0x0000000000027919 */ /* 0x000e2e0000002200 */
[----:B------:R-:W1:Y:S01]  /*0020*/  LDC R7, c[0x0][0x360] ;  /* 0x0000d800ff077b82 */ /* 0x000e620000000800 */
[----:B------:R-:W2:Y:S01]  /*0030*/  LDCU.64 UR6, c[0x0][0x3a0] ;  /* 0x00007400ff0677ac */ /* 0x000ea20008000a00 */
[----:B------:R-:W1:Y:S06]  /*0040*/  S2R R0, SR_TID.X ;  /* 0x0000000000007919 */ /* 0x000e6c0000002100 */
[----:B------:R-:W0:Y:S08]  /*0050*/  S2UR UR5, SR_CTAID.Y ;  /* 0x00000000000579c3 */ /* 0x000e300000002600 */
[----:B------:R-:W0:Y:S08]  /*0060*/  LDC R5, c[0x0][0x364] ;  /* 0x0000d900ff057b82 */ /* 0x000e300000000800 */
[----:B------:R-:W1:Y:S01]  /*0070*/  S2UR UR4, SR_CTAID.X ;  /* 0x00000000000479c3 */ /* 0x000e620000002500 */
[----:B0-----:R-:W-:-:S05]  /*0080*/  IMAD R5, R5, UR5, R2 ;  /* 0x0000000505057c24 */ /* 0x001fca000f8e0202 */
[----:B--2---:R-:W-:Y:S01]  /*0090*/  ISETP.GE.AND P0, PT, R5, UR7, PT ;  /* 0x0000000705007c0c */ /* 0x004fe2000bf06270 */
[----:B-1----:R-:W-:-:S05]  /*00a0*/  IMAD R7, R7, UR4, R0 ;  /* 0x0000000407077c24 */ /* 0x002fca000f8e0200 */
[----:B------:R-:W-:-:S13]  /*00b0*/  ISETP.GE.OR P0, PT, R7, UR6, P0 ;  /* 0x0000000607007c0c */ /* 0x000fda0008706670 */
[----:B------:R-:W-:Y:S05]  /*00c0*/  @P0 EXIT ;  /* 0x000000000000094d */ /* 0x000fea0003800000 */
[----:B------:R-:W0:Y:S01]  /*00d0*/  LDCU UR8, c[0x0][0x3a8] ;  /* 0x00007500ff0877ac */ /* 0x000e220008000800 */
[----:B------:R-:W1:Y:S01]  /*00e0*/  LDC.64 R2, c[0x0][0x380] ;  /* 0x0000e000ff027b82 */ /* 0x000e620000000a00 */
[----:B------:R-:W-:Y:S01]  /*00f0*/  I2FP.F32.U32 R0, R5 ;  /* 0x0000000500007245 */ /* 0x000fe20000201000 */
[----:B------:R-:W1:Y:S01]  /*0100*/  LDCU.64 UR6, c[0x0][0x388] ;  /* 0x00007100ff0677ac */ /* 0x000e620008000a00 */
[----:B------:R-:W-:Y:S01]  /*0110*/  I2FP.F32.S32 R9, R7 ;  /* 0x0000000700097245 */ /* 0x000fe20000201400 */
[----:B------:R-:W2:Y:S04]  /*0120*/  LDCU.64 UR4, c[0x0][0x358] ;  /* 0x00006b00ff0477ac */ /* 0x000ea80008000a00 */
[----:B------:R-:W3:Y:S08]  /*0130*/  LDC.64 R12, c[0x0][0x390] ;  /* 0x0000e400ff0c7b82 */ /* 0x000ef00000000a00 */
[----:B------:R-:W3:Y:S01]  /*0140*/  LDC.64 R10, c[0x0][0x398] ;  /* 0x0000e600ff0a7b82 */ /* 0x000ee20000000a00 */
[----:B0-----:R-:W-:Y:S01]  /*0150*/  UISETP.GE.AND UP0, UPT, UR8, 0x1, UPT ;  /* 0x000000010800788c */ /* 0x001fe2000bf06270 */
[----:B-1----:R-:W-:-:S04]  /*0160*/  IMAD.WIDE.U32 R2, R5, UR6, R2 ;  /* 0x0000000605027c25 */ /* 0x002fc8000f8e0002 */
[----:B------:R-:W-:Y:S02]  /*0170*/  IMAD R5, R5, UR7, R3 ;  /* 0x0000000705057c24 */ /* 0x000fe4000f8e0203 */
[----:B---3--:R-:W-:Y:S01]  /*0180*/  FFMA R0, R0, R11, R13 ;  /* 0x0000000b00007223 */ /* 0x008fe2000000000d */
[----:B------:R-:W-:Y:S02]  /*0190*/  HFMA2 R11, -RZ, RZ, 0, 0 ;  /* 0x00000000ff0b7431 */ /* 0x000fe400000001ff */
[----:B------:R-:W-:Y:S01]  /*01a0*/  FFMA R9, R9, R10, R12 ;  /* 0x0000000a09097223 */ /* 0x000fe2000000000c */
[----:B--2---:R-:W-:Y:S06]  /*01b0*/  BRA.U !UP0, `(.L_x_0) ;  /* 0x0000000108507547 */ /* 0x004fec000b800000 */
[----:B------:R-:W-:Y:S01]  /*01c0*/  BSSY.RECONVERGENT B0, `(.L_x_0) ;  /* 0x0000013000007945 */ /* 0x000fe20003800200 */
[----:B------:R-:W-:Y:S01]  /*01d0*/  MOV R11, RZ ;  /* 0x000000ff000b7202 */ /* 0x000fe20000000f00 */
[----:B------:R-:W0:Y:S01]  /*01e0*/  LDCU UR6, c[0x0][0x3a8] ;  /* 0x00007500ff0677ac */ /* 0x000e220008000800 */
[----:B------:R-:W-:Y:S02]  /*01f0*/  MOV R13, R0 ;  /* 0x00000000000d7202 */ /* 0x000fe40000000f00 */
[----:B------:R-:W-:Y:S01]  /*0200*/  MOV R6, R9 ;  /* 0x0000000900067202 */ /* 0x000fe20000000f00 */
[----:B------:R-:W1:Y:S06]  /*0210*/  LDCU UR7, c[0x0][0x3a8] ;  /* 0x00007500ff0777ac */ /* 0x000e6c0008000800 */
.L_x_2:
[----:B------:R-:W-:Y:S01]  /*0220*/  FMUL R8, R6, R6 ;  /* 0x0000000606087220 */ /* 0x000fe20000400000 */
[----:B------:R-:W-:-:S04]  /*0230*/  FMUL R17, R13, R13 ;  /* 0x0000000d0d117220 */ /* 0x000fc80000400000 */
[----:B------:R-:W-:-:S05]  /*0240*/  FADD R10, R8, R17 ;  /* 0x00000011080a7221 */ /* 0x000fca0000000000 */
[----:B------:R-:W-:-:S13]  /*0250*/  FSETP.GT.AND P0, PT, R10, 4, PT ;  /* 0x408000000a00780b */ /* 0x000fda0003f04000 */
[----:B------:R-:W-:Y:S05]  /*0260*/  @P0 BRA `(.L_x_1) ;  /* 0x0000000000200947 */ /* 0x000fea0003800000 */
[----:B------:R-:W-:Y:S01]  /*0270*/  IADD3 R11, PT, PT, R11, 0x1, RZ ;  /* 0x000000010b0b7810 */ /* 0x000fe20007ffe0ff */
[----:B------:R-:W-:Y:S01]  /*0280*/  FADD R15, R6, R6 ;  /* 0x00000006060f7221 */ /* 0x000fe20000000000 */
[----:B------:R-:W-:Y:S02]  /*0290*/  FADD R6, R8, -R17 ;  /* 0x8000001108067221 */ /* 0x000fe40000000000 */
[----:B-1----:R-:W-:Y:S01]  /*02a0*/  ISETP.NE.AND P0, PT, R11, UR7, PT ;  /* 0x000000070b007c0c */ /* 0x002fe2000bf05270 */
[----:B------:R-:W-:Y:S01]  /*02b0*/  FFMA R13, R15, R13, R0 ;  /* 0x0000000d0f0d7223 */ /* 0x000fe20000000000 */
[----:B------:R-:W-:-:S11]  /*02c0*/  FADD R6, R9, R6 ;  /* 0x0000000609067221 */ /* 0x000fd60000000000 */
[----:B------:R-:W-:Y:S05]  /*02d0*/  @P0 BRA `(.L_x_2) ;  /* 0xfffffffc00d00947 */ /* 0x000fea000383ffff */
[----:B0-----:R-:W-:-:S07]  /*02e0*/  MOV R11, UR6 ;  /* 0x00000006000b7c02 */ /* 0x001fce0008000f00 */
.L_x_1:
[----:B01----:R-:W-:Y:S05]  /*02f0*/  BSYNC.RECONVERGENT B0 ;  /* 0x0000000000007941 */ /* 0x003fea0003800200 */
.L_x_0:
[----:B------:R-:W-:-:S05]  /*0300*/  MOV R4, R2 ;  /* 0x0000000200047202 */ /* 0x000fca0000000f00 */
[----:B------:R-:W-:-:S05]  /*0310*/  IMAD.WIDE R2, R7, 0x4, R4 ;  /* 0x0000000407027825 */ /* 0x000fca00078e0204 */
[----:B------:R-:W-:Y:S01]  /*0320*/  STG.E desc[UR4][R2.64], R11 ;  /* 0x0000000b02007986 */ /* 0x000fe2000c101904 */
[----:B------:R-:W-:Y:S05]  /*0330*/  EXIT ;  /* 0x000000000000794d */ /* 0x000fea0003800000 */
.L_x_3:
[----:B------:R-:W-:-:S00]  /*0340*/  BRA `(.L_x_3) ;  /* 0xfffffffc00fc7947 */ /* 0x000fc0000383ffff */
[----:B------:R-:W-:-:S00]  /*0350*/  NOP ;  /* 0x0000000000007918 */ /* 0x000fc00000000000 */
        /* <DEDUP_REMOVED lines=10> */
.L_x_4:


//--------------------- .nv.shared.reserved.0     --------------------------
	.section	.nv.shared.reserved.0,"aw",@nobits
	.weak		__nv_reservedSMEM_offset_0_alias
	.size		__nv_reservedSMEM_offset_0_alias, 0, 64
	.other		__nv_reservedSMEM_offset_0_alias,@"STO_CUDA_RESERVED_SHARED STV_DEFAULT"
__nv_reservedSMEM_offset_0_alias:
	.zero		0
	.zero		64


//--------------------- .nv.constant0._Z13mandel_kernelPimffffiii --------------------------
	.section	.nv.constant0._Z13mandel_kernelPimffffiii,"a",@progbits
	.sectionflags	@""
	.align	4
.nv.constant0._Z13mandel_kernelPimffffiii:
	.zero		940


//--------------------- SYMBOLS --------------------------

	.type		.nv.reservedSmem.offset0,@object
	.size		.nv.reservedSmem.offset0,0x4
